//
// Generated by NVIDIA NVVM Compiler
//
// Compiler Build ID: CL-36424714
// Cuda compilation tools, release 13.0, V13.0.88
// Based on NVVM 20.0.0
//

.version 9.0
.target sm_100
.address_size 64

	// .globl	_ZN6helper8A_2_int8EPfPai
.global .align 4 .u32 _ZN6helper7d_scaleE = 28;

.visible .entry _ZN6helper8A_2_int8EPfPai(
	.param .u64 .ptr .align 1 _ZN6helper8A_2_int8EPfPai_param_0,
	.param .u64 .ptr .align 1 _ZN6helper8A_2_int8EPfPai_param_1,
	.param .u32 _ZN6helper8A_2_int8EPfPai_param_2
)
{
	.reg .pred 	%p<4>;
	.reg .b16 	%rs<2>;
	.reg .b32 	%r<11>;
	.reg .b32 	%f<7>;
	.reg .b64 	%rd<9>;

	ld.param.u64 	%rd2, [_ZN6helper8A_2_int8EPfPai_param_0];
	ld.param.u64 	%rd3, [_ZN6helper8A_2_int8EPfPai_param_1];
	ld.param.u32 	%r3, [_ZN6helper8A_2_int8EPfPai_param_2];
	mov.u32 	%r4, %tid.x;
	mov.u32 	%r5, %ntid.x;
	mov.u32 	%r6, %ctaid.x;
	mad.lo.s32 	%r1, %r5, %r6, %r4;
	setp.ge.s32 	%p1, %r1, %r3;
	@%p1 bra 	$L__BB0_3;
	cvta.to.global.u64 	%rd4, %rd3;
	cvta.to.global.u64 	%rd5, %rd2;
	cvt.s64.s32 	%rd6, %r1;
	mul.wide.s32 	%rd7, %r1, 4;
	add.s64 	%rd8, %rd5, %rd7;
	ld.global.f32 	%f1, [%rd8];
	ld.global.u32 	%r7, [_ZN6helper7d_scaleE];
	cvt.rn.f32.s32 	%f2, %r7;
	mul.f32 	%f3, %f1, %f2;
	cvt.rni.s32.f32 	%r8, %f3;
	add.s64 	%rd1, %rd4, %rd6;
	st.global.u8 	[%rd1], %r8;
	ld.global.f32 	%f4, [%rd8];
	ld.global.u32 	%r9, [_ZN6helper7d_scaleE];
	cvt.rn.f32.s32 	%f5, %r9;
	mul.f32 	%f6, %f4, %f5;
	cvt.rni.s32.f32 	%r2, %f6;
	cvt.s32.s8 	%r10, %r8;
	setp.eq.s32 	%p2, %r2, %r10;
	@%p2 bra 	$L__BB0_3;
	setp.lt.s32 	%p3, %r2, 0;
	selp.b16 	%rs1, -127, 127, %p3;
	st.global.u8 	[%rd1], %rs1;
$L__BB0_3:
	ret;

}


// ===== COMPILED SASS (sm_100) =====

	.target	sm_100

	.elftype	@"ET_EXEC"


//--------------------- .note.nv.tkinfo           --------------------------
	.section	.note.nv.tkinfo,"",@"SHT_NOTE"
	.sectionflags	@"SHF_NOTE_NV_TKINFO"
	.tkinfo
        /*0018*/ 	.word	0x00000002
        /*0030*/ 	.string	""
        /*0030*/ 	.string	"ptxas"
        /*0030*/ 	.string	"Cuda compilation tools, release 13.0, V13.0.88"
        /*0030*/ 	.string	"Build cuda_13.0.r13.0/compiler.36424714_0"
        /*0030*/ 	.string	"-arch sm_100 -m 64 "



//--------------------- .note.nv.cuinfo           --------------------------
	.section	.note.nv.cuinfo,"",@"SHT_NOTE"
	.sectionflags	@"SHF_NOTE_NV_CUINFO"
        /*0018*/ 	.short	0x0002
        /*001a*/ 	.short	0x0064
        /*001c*/ 	.short	0x0082
	.zero		2


//--------------------- .nv.info                  --------------------------
	.section	.nv.info,"",@"SHT_CUDA_INFO"
	.align	4


	//----- nvinfo : EIATTR_REGCOUNT
	.align		4
        /*0000*/ 	.byte	0x04, 0x2f
        /*0002*/ 	.short	(.L_2 - .L_1)
	.align		4
.L_1:
        /*0004*/ 	.word	index@(_ZN6helper8A_2_int8EPfPai)
        /*0008*/ 	.word	0x0000000e


	//----- nvinfo : EIATTR_FRAME_SIZE
	.align		4
.L_2:
        /*000c*/ 	.byte	0x04, 0x11
        /*000e*/ 	.short	(.L_4 - .L_3)
	.align		4
.L_3:
        /*0010*/ 	.word	index@(_ZN6helper8A_2_int8EPfPai)
        /*0014*/ 	.word	0x00000000


	//----- nvinfo : EIATTR_MIN_STACK_SIZE
	.align		4
.L_4:
        /*0018*/ 	.byte	0x04, 0x12
        /*001a*/ 	.short	(.L_6 - .L_5)
	.align		4
.L_5:
        /*001c*/ 	.word	index@(_ZN6helper8A_2_int8EPfPai)
        /*0020*/ 	.word	0x00000000
.L_6:


//--------------------- .nv.compat                --------------------------
	.section	.nv.compat,"",@"SHT_CUDA_COMPAT_INFO"
	.align	4
        /*0000*/ 	.byte	0x02, 0x09, 0x00, 0x00, 0x02, 0x02, 0x01, 0x00, 0x02, 0x05, 0x05, 0x00, 0x03, 0x07, 0x01, 0x01
        /*0010*/ 	.byte	0x02, 0x03, 0x00, 0x00, 0x02, 0x06, 0x01, 0x00, 0x04, 0x0b, 0x08, 0x00, 0x09, 0x00, 0x00, 0x00
        /*0020*/ 	.byte	0x00, 0x00, 0x00, 0x00


//--------------------- .nv.info._ZN6helper8A_2_int8EPfPai --------------------------
	.section	.nv.info._ZN6helper8A_2_int8EPfPai,"",@"SHT_CUDA_INFO"
	.sectionflags	@""
	.align	4


	//----- nvinfo : EIATTR_CUDA_API_VERSION
	.align		4
        /*0000*/ 	.byte	0x04, 0x37
        /*0002*/ 	.short	(.L_8 - .L_7)
.L_7:
        /*0004*/ 	.word	0x00000082


	//----- nvinfo : EIATTR_KPARAM_INFO
	.align		4
.L_8:
        /*0008*/ 	.byte	0x04, 0x17
        /*000a*/ 	.short	(.L_10 - .L_9)
.L_9:
        /*000c*/ 	.word	0x00000000
        /*0010*/ 	.short	0x0002
        /*0012*/ 	.short	0x0010
        /*0014*/ 	.byte	0x00, 0xf0, 0x11, 0x00


	//----- nvinfo : EIATTR_KPARAM_INFO
	.align		4
.L_10:
        /*0018*/ 	.byte	0x04, 0x17
        /*001a*/ 	.short	(.L_12 - .L_11)
.L_11:
        /*001c*/ 	.word	0x00000000
        /*0020*/ 	.short	0x0001
        /*0022*/ 	.short	0x0008
        /*0024*/ 	.byte	0x00, 0xf5, 0x21, 0x00


	//----- nvinfo : EIATTR_KPARAM_INFO
	.align		4
.L_12:
        /*0028*/ 	.byte	0x04, 0x17
        /*002a*/ 	.short	(.L_14 - .L_13)
.L_13:
        /*002c*/ 	.word	0x00000000
        /*0030*/ 	.short	0x0000
        /*0032*/ 	.short	0x0000
        /*0034*/ 	.byte	0x00, 0xf5, 0x21, 0x00


	//----- nvinfo : EIATTR_SPARSE_MMA_MASK
	.align		4
.L_14:
        /*0038*/ 	.byte	0x03, 0x50
        /*003a*/ 	.short	0x0000


	//----- nvinfo : EIATTR_MAXREG_COUNT
	.align		4
        /*003c*/ 	.byte	0x03, 0x1b
        /*003e*/ 	.short	0x00ff


	//----- nvinfo : EIATTR_MERCURY_ISA_VERSION
	.align		4
        /*0040*/ 	.byte	0x03, 0x5f
        /*0042*/ 	.short	0x0101


	//----- nvinfo : EIATTR_VRC_CTA_INIT_COUNT
	.align		4
        /*0044*/ 	.byte	0x02, 0x4a
	.zero		1
	.zero		1


	//----- nvinfo : EIATTR_EXIT_INSTR_OFFSETS
	.align		4
        /*0048*/ 	.byte	0x04, 0x1c
        /*004a*/ 	.short	(.L_16 - .L_15)


	//   ....[0]....
.L_15:
        /*004c*/ 	.word	0x00000070


	//   ....[1]....
        /*0050*/ 	.word	0x000001c0


	//   ....[2]....
        /*0054*/ 	.word	0x00000210


	//----- nvinfo : EIATTR_CBANK_PARAM_SIZE
	.align		4
.L_16:
        /*0058*/ 	.byte	0x03, 0x19
        /*005a*/ 	.short	0x0014


	//----- nvinfo : EIATTR_PARAM_CBANK
	.align		4
        /*005c*/ 	.byte	0x04, 0x0a
        /*005e*/ 	.short	(.L_18 - .L_17)
	.align		4
.L_17:
        /*0060*/ 	.word	index@(.nv.constant0._ZN6helper8A_2_int8EPfPai)
        /*0064*/ 	.short	0x0380
        /*0066*/ 	.short	0x0014


	//----- nvinfo : EIATTR_SW_WAR
	.align		4
.L_18:
        /*0068*/ 	.byte	0x04, 0x36
        /*006a*/ 	.short	(.L_20 - .L_19)
.L_19:
        /*006c*/ 	.word	0x00000008
.L_20:


//--------------------- .nv.callgraph             --------------------------
	.section	.nv.callgraph,"",@"SHT_CUDA_CALLGRAPH"
	.align	4
	.sectionentsize	8
	.align		4
        /*0000*/ 	.word	0x00000000
	.align		4
        /*0004*/ 	.word	0xffffffff
	.align		4
        /*0008*/ 	.word	0x00000000
	.align		4
        /*000c*/ 	.word	0xfffffffe
	.align		4
        /*0010*/ 	.word	0x00000000
	.align		4
        /*0014*/ 	.word	0xfffffffd
	.align		4
        /*0018*/ 	.word	0x00000000
	.align		4
        /*001c*/ 	.word	0xfffffffc


//--------------------- .nv.constant4             --------------------------
	.section	.nv.constant4,"a",@progbits
	.align	8
	.align		8
.nv.constant4:
        /*0000*/ 	.dword	_ZN6helper7d_scaleE


//--------------------- .text._ZN6helper8A_2_int8EPfPai --------------------------
	.section	.text._ZN6helper8A_2_int8EPfPai,"ax",@progbits
	.align	128
        .global         _ZN6helper8A_2_int8EPfPai
        .type           _ZN6helper8A_2_int8EPfPai,@function
        .size           _ZN6helper8A_2_int8EPfPai,(.L_x_1 - _ZN6helper8A_2_int8EPfPai)
        .other          _ZN6helper8A_2_int8EPfPai,@"STO_CUDA_ENTRY STV_DEFAULT"
_ZN6helper8A_2_int8EPfPai:
.text._ZN6helper8A_2_int8EPfPai:
[----:B------:R-:W-:Y:S01]  /*0000*/  LDC R1, c[0x0][0x37c] ;  /* 0x0000df00ff017b82 */ /* 0x000fe20000000800 */
[----:B------:R-:W0:Y:S01]  /*0010*/  S2R R7, SR_TID.X ;  /* 0x0000000000077919 */ /* 0x000e220000002100 */
[----:B------:R-:W0:Y:S01]  /*0020*/  LDCU UR4, c[0x0][0x360] ;  /* 0x00006c00ff0477ac */ /* 0x000e220008000800 */
[----:B------:R-:W0:Y:S01]  /*0030*/  S2R R0, SR_CTAID.X ;  /* 0x0000000000007919 */ /* 0x000e220000002500 */
[----:B------:R-:W1:Y:S01]  /*0040*/  LDCU UR5, c[0x0][0x390] ;  /* 0x00007200ff0577ac */ /* 0x000e620008000800 */
[----:B0-----:R-:W-:-:S05]  /*0050*/  IMAD R7, R0, UR4, R7 ;  /* 0x0000000400077c24 */ /* 0x001fca000f8e0207 */
[----:B-1----:R-:W-:-:S13]  /*0060*/  ISETP.GE.AND P0, PT, R7, UR5, PT ;  /* 0x0000000507007c0c */ /* 0x002fda000bf06270 */
[----:B------:R-:W-:Y:S05]  /*0070*/  @P0 EXIT ;  /* 0x000000000000094d */ /* 0x000fea0003800000 */
[----:B------:R-:W0:Y:S01]  /*0080*/  LDC.64 R2, c[0x0][0x380] ;  /* 0x0000e000ff027b82 */ /* 0x000e220000000a00 */
[----:B------:R-:W1:Y:S01]  /*0090*/  LDCU.64 UR4, c[0x0][0x358] ;  /* 0x00006b00ff0477ac */ /* 0x000e620008000a00 */
[----:B------:R-:W2:Y:S06]  /*00a0*/  LDCU.64 UR6, c[0x0][0x388] ;  /* 0x00007100ff0677ac */ /* 0x000eac0008000a00 */
[----:B------:R-:W3:Y:S01]  /*00b0*/  LDC.64 R4, c[0x4][RZ] ;  /* 0x01000000ff047b82 */ /* 0x000ee20000000a00 */
[----:B0-----:R-:W-:-:S05]  /*00c0*/  IMAD.WIDE R2, R7, 0x4, R2 ;  /* 0x0000000407027825 */ /* 0x001fca00078e0202 */
[----:B-1----:R-:W4:Y:S04]  /*00d0*/  LDG.E R0, desc[UR4][R2.64] ;  /* 0x0000000402007981 */ /* 0x002f28000c1e1900 */
[----:B---3--:R-:W3:Y:S02]  /*00e0*/  LDG.E R6, desc[UR4][R4.64] ;  /* 0x0000000404067981 */ /* 0x008ee4000c1e1900 */
[----:B---3--:R-:W-:-:S05]  /*00f0*/  I2FP.F32.S32 R9, R6 ;  /* 0x0000000600097245 */ /* 0x008fca0000201400 */
[----:B----4-:R-:W-:-:S04]  /*0100*/  FMUL R0, R0, R9 ;  /* 0x0000000900007220 */ /* 0x010fc80000400000 */
[----:B------:R-:W0:Y:S01]  /*0110*/  F2I.NTZ R9, R0 ;  /* 0x0000000000097305 */ /* 0x000e220000203100 */
[----:B--2---:R-:W-:-:S04]  /*0120*/  IADD3 R6, P0, PT, R7, UR6, RZ ;  /* 0x0000000607067c10 */ /* 0x004fc8000ff1e0ff */
[----:B------:R-:W-:-:S05]  /*0130*/  LEA.HI.X.SX32 R7, R7, UR7, 0x1, P0 ;  /* 0x0000000707077c11 */ /* 0x000fca00080f0eff */
[----:B0-----:R0:W-:Y:S04]  /*0140*/  STG.E.U8 desc[UR4][R6.64], R9 ;  /* 0x0000000906007986 */ /* 0x0011e8000c101104 */
[----:B------:R-:W2:Y:S04]  /*0150*/  LDG.E R10, desc[UR4][R4.64] ;  /* 0x00000004040a7981 */ /* 0x000ea8000c1e1900 */
[----:B------:R-:W3:Y:S01]  /*0160*/  LDG.E R8, desc[UR4][R2.64] ;  /* 0x0000000402087981 */ /* 0x000ee2000c1e1900 */
[----:B--2---:R-:W-:-:S05]  /*0170*/  I2FP.F32.S32 R11, R10 ;  /* 0x0000000a000b7245 */ /* 0x004fca0000201400 */
[----:B---3--:R-:W-:-:S06]  /*0180*/  FMUL R8, R8, R11 ;  /* 0x0000000b08087220 */ /* 0x008fcc0000400000 */
[----:B------:R-:W1:Y:S01]  /*0190*/  F2I.NTZ R8, R8 ;  /* 0x0000000800087305 */ /* 0x000e620000203100 */
[----:B------:R-:W-:-:S04]  /*01a0*/  PRMT R11, R9, 0x8880, RZ ;  /* 0x00008880090b7816 */ /* 0x000fc800000000ff */
[----:B-1----:R-:W-:-:S13]  /*01b0*/  ISETP.NE.AND P0, PT, R8, R11, PT ;  /* 0x0000000b0800720c */ /* 0x002fda0003f05270 */
[----:B0-----:R-:W-:Y:S05]  /*01c0*/  @!P0 EXIT ;  /* 0x000000000000894d */ /* 0x001fea0003800000 */
[----:B------:R-:W-:Y:S01]  /*01d0*/  IMAD.MOV.U32 R3, RZ, RZ, 0xff81 ;  /* 0x0000ff81ff037424 */ /* 0x000fe200078e00ff */
[----:B------:R-:W-:-:S04]  /*01e0*/  ISETP.GE.AND P0, PT, R8, RZ, PT ;  /* 0x000000ff0800720c */ /* 0x000fc80003f06270 */
[----:B------:R-:W-:-:S05]  /*01f0*/  SEL R3, R3, 0x7f, !P0 ;  /* 0x0000007f03037807 */ /* 0x000fca0004000000 */
[----:B------:R-:W-:Y:S01]  /*0200*/  STG.E.U8 desc[UR4][R6.64], R3 ;  /* 0x0000000306007986 */ /* 0x000fe2000c101104 */
[----:B------:R-:W-:Y:S05]  /*0210*/  EXIT ;  /* 0x000000000000794d */ /* 0x000fea0003800000 */
.L_x_0:
[----:B------:R-:W-:-:S00]  /*0220*/  BRA `(.L_x_0) ;  /* 0xfffffffc00fc7947 */ /* 0x000fc0000383ffff */
[----:B------:R-:W-:-:S00]  /*0230*/  NOP ;  /* 0x0000000000007918 */ /* 0x000fc00000000000 */
        /* <DEDUP_REMOVED lines=12> */
.L_x_1:


//--------------------- .nv.global.init           --------------------------
	.section	.nv.global.init,"aw",@progbits
	.align	4
.nv.global.init:
	.type		_ZN6helper7d_scaleE,@object
	.size		_ZN6helper7d_scaleE,(.L_0 - _ZN6helper7d_scaleE)
_ZN6helper7d_scaleE:
        /*0000*/ 	.byte	0x1c, 0x00, 0x00, 0x00
.L_0:


//--------------------- .nv.shared.reserved.0     --------------------------
	.section	.nv.shared.reserved.0,"aw",@nobits
	.weak		__nv_reservedSMEM_offset_0_alias
	.size		__nv_reservedSMEM_offset_0_alias, 0, 64
	.other		__nv_reservedSMEM_offset_0_alias,@"STO_CUDA_RESERVED_SHARED STV_DEFAULT"
__nv_reservedSMEM_offset_0_alias:
	.zero		0
	.zero		64


//--------------------- .nv.constant0._ZN6helper8A_2_int8EPfPai --------------------------
	.section	.nv.constant0._ZN6helper8A_2_int8EPfPai,"a",@progbits
	.sectionflags	@""
	.align	4
.nv.constant0._ZN6helper8A_2_int8EPfPai:
	.zero		916


//--------------------- SYMBOLS --------------------------

	.type		.nv.reservedSmem.offset0,@object
	.size		.nv.reservedSmem.offset0,0x4
